	.headerflags	@"EF_CUDA_TEXMODE_UNIFIED EF_CUDA_64BIT_ADDRESS EF_CUDA_ACCELERATORS EF_CUDA_SM90 EF_CUDA_VIRTUAL_SM(EF_CUDA_SM90)"
	.elftype	@"ET_EXEC"


//--------------------- .nv.info                  --------------------------
	.section	.nv.info,"",@"SHT_CUDA_INFO"
	.align	4


	//----- nvinfo : EIATTR_REGCOUNT
	.align		4
        /*0000*/ 	.byte	0x04, 0x2f
        /*0002*/ 	.short	(.L_1 - .L_0)
	.align		4
.L_0:
        /*0004*/ 	.word	index@(triton_poi_fused_cat_7)
        /*0008*/ 	.word	0x00000012


	//----- nvinfo : EIATTR_MIN_STACK_SIZE
	.align		4
.L_1:
        /*000c*/ 	.byte	0x04, 0x12
        /*000e*/ 	.short	(.L_3 - .L_2)
	.align		4
.L_2:
        /*0010*/ 	.word	index@(triton_poi_fused_cat_7)
        /*0014*/ 	.word	0x00000000


	//----- nvinfo : EIATTR_FRAME_SIZE
	.align		4
.L_3:
        /*0018*/ 	.byte	0x04, 0x11
        /*001a*/ 	.short	(.L_5 - .L_4)
	.align		4
.L_4:
        /*001c*/ 	.word	index@(triton_poi_fused_cat_7)
        /*0020*/ 	.word	0x00000000


	//----- nvinfo : EIATTR_MIN_STACK_SIZE
	.align		4
.L_5:
        /*0024*/ 	.byte	0x04, 0x12
        /*0026*/ 	.short	(.L_7 - .L_6)
	.align		4
.L_6:
        /*0028*/ 	.word	index@(triton_poi_fused_cat_7)
        /*002c*/ 	.word	0x00000000
.L_7:


//--------------------- .nv.info.triton_poi_fused_cat_7 --------------------------
	.section	.nv.info.triton_poi_fused_cat_7,"",@"SHT_CUDA_INFO"
	.sectionflags	@""
	.align	4


	//----- nvinfo : EIATTR_CUDA_API_VERSION
	.align		4
        /*0000*/ 	.byte	0x04, 0x37
        /*0002*/ 	.short	(.L_9 - .L_8)
.L_8:
        /*0004*/ 	.word	0x0000007c


	//----- nvinfo : EIATTR_KPARAM_INFO
	.align		4
.L_9:
        /*0008*/ 	.byte	0x04, 0x17
        /*000a*/ 	.short	(.L_11 - .L_10)
.L_10:
        /*000c*/ 	.word	0x00000000
        /*0010*/ 	.short	0x0004
        /*0012*/ 	.short	0x0020
        /*0014*/ 	.byte	0x00, 0xf0, 0x11, 0x00


	//----- nvinfo : EIATTR_KPARAM_INFO
	.align		4
.L_11:
        /*0018*/ 	.byte	0x04, 0x17
        /*001a*/ 	.short	(.L_13 - .L_12)
.L_12:
        /*001c*/ 	.word	0x00000000
        /*0020*/ 	.short	0x0003
        /*0022*/ 	.short	0x0018
        /*0024*/ 	.byte	0x00, 0xf4, 0x21, 0x00


	//----- nvinfo : EIATTR_KPARAM_INFO
	.align		4
.L_13:
        /*0028*/ 	.byte	0x04, 0x17
        /*002a*/ 	.short	(.L_15 - .L_14)
.L_14:
        /*002c*/ 	.word	0x00000000
        /*0030*/ 	.short	0x0002
        /*0032*/ 	.short	0x0010
        /*0034*/ 	.byte	0x00, 0xf4, 0x21, 0x00


	//----- nvinfo : EIATTR_KPARAM_INFO
	.align		4
.L_15:
        /*0038*/ 	.byte	0x04, 0x17
        /*003a*/ 	.short	(.L_17 - .L_16)
.L_16:
        /*003c*/ 	.word	0x00000000
        /*0040*/ 	.short	0x0001
        /*0042*/ 	.short	0x0008
        /*0044*/ 	.byte	0x00, 0xf4, 0x21, 0x00


	//----- nvinfo : EIATTR_KPARAM_INFO
	.align		4
.L_17:
        /*0048*/ 	.byte	0x04, 0x17
        /*004a*/ 	.short	(.L_19 - .L_18)
.L_18:
        /*004c*/ 	.word	0x00000000
        /*0050*/ 	.short	0x0000
        /*0052*/ 	.short	0x0000
        /*0054*/ 	.byte	0x00, 0xf4, 0x21, 0x00


	//----- nvinfo : EIATTR_SPARSE_MMA_MASK
	.align		4
.L_19:
        /*0058*/ 	.byte	0x03, 0x50
        /*005a*/ 	.short	0x0000


	//----- nvinfo : EIATTR_MAXREG_COUNT
	.align		4
        /*005c*/ 	.byte	0x03, 0x1b
        /*005e*/ 	.short	0x00ff


	//----- nvinfo : EIATTR_EXIT_INSTR_OFFSETS
	.align		4
        /*0060*/ 	.byte	0x04, 0x1c
        /*0062*/ 	.short	(.L_21 - .L_20)


	//   ....[0]....
.L_20:
        /*0064*/ 	.word	0x000003c0


	//----- nvinfo : EIATTR_REQNTID
	.align		4
.L_21:
        /*0068*/ 	.byte	0x04, 0x10
        /*006a*/ 	.short	(.L_23 - .L_22)
.L_22:
        /*006c*/ 	.word	0x00000100
        /*0070*/ 	.word	0x00000001
        /*0074*/ 	.word	0x00000001


	//----- nvinfo : EIATTR_CBANK_PARAM_SIZE
	.align		4
.L_23:
        /*0078*/ 	.byte	0x03, 0x19
        /*007a*/ 	.short	0x0024


	//----- nvinfo : EIATTR_PARAM_CBANK
	.align		4
        /*007c*/ 	.byte	0x04, 0x0a
        /*007e*/ 	.short	(.L_25 - .L_24)
	.align		4
.L_24:
        /*0080*/ 	.word	index@(.nv.constant0.triton_poi_fused_cat_7)
        /*0084*/ 	.short	0x0210
        /*0086*/ 	.short	0x0024


	//----- nvinfo : EIATTR_SW_WAR
	.align		4
.L_25:
        /*0088*/ 	.byte	0x04, 0x36
        /*008a*/ 	.short	(.L_27 - .L_26)
.L_26:
        /*008c*/ 	.word	0x00000008
.L_27:


//--------------------- .nv.callgraph             --------------------------
	.section	.nv.callgraph,"",@"SHT_CUDA_CALLGRAPH"
	.align	4
	.sectionentsize	8
	.align		4
        /*0000*/ 	.word	0x00000000
	.align		4
        /*0004*/ 	.word	0xffffffff
	.align		4
        /*0008*/ 	.word	0x00000000
	.align		4
        /*000c*/ 	.word	0xfffffffe
	.align		4
        /*0010*/ 	.word	0x00000000
	.align		4
        /*0014*/ 	.word	0xfffffffd
	.align		4
        /*0018*/ 	.word	0x00000000
	.align		4
        /*001c*/ 	.word	0xfffffffc


//--------------------- .text.triton_poi_fused_cat_7 --------------------------
	.section	.text.triton_poi_fused_cat_7,"ax",@progbits
	.align	128
        .global         triton_poi_fused_cat_7
        .type           triton_poi_fused_cat_7,@function
        .size           triton_poi_fused_cat_7,(.L_x_1 - triton_poi_fused_cat_7)
        .other          triton_poi_fused_cat_7,@"STO_CUDA_ENTRY STV_DEFAULT"
triton_poi_fused_cat_7:
.text.triton_poi_fused_cat_7:
[----:B------:R-:W-:Y:S01]  /*0000*/  LDC R1, c[0x0][0x28] ;  /* 0x00000a00ff017b82 */ /* 0x000fe20000000800 */
[----:B------:R-:W1:Y:S07]  /*0010*/  S2R R0, SR_TID.X ;  /* 0x0000000000007919 */ /* 0x000e6e0000002100 */
[----:B------:R-:W2:Y:S01]  /*0020*/  LDC.64 R4, c[0x0][0x210] ;  /* 0x00008400ff047b82 */ /* 0x000ea20000000a00 */
[----:B------:R-:W-:Y:S01]  /*0030*/  ULDC.64 UR4, c[0x0][0x208] ;  /* 0x0000820000047ab9 */ /* 0x000fe20000000a00 */
[----:B------:R-:W-:Y:S01]  /*0040*/  ULDC.64 UR6, c[0x0][0x220] ;  /* 0x0000880000067ab9 */ /* 0x000fe20000000a00 */
[----:B------:R-:W3:Y:S01]  /*0050*/  S2R R3, SR_CTAID.X ;  /* 0x0000000000037919 */ /* 0x000ee20000002500 */
[----:B-1----:R-:W-:-:S05]  /*0060*/  IMAD.SHL.U32 R0, R0, 0x2, RZ ;  /* 0x0000000200007824 */ /* 0x002fca00078e00ff */
[----:B------:R-:W-:-:S05]  /*0070*/  LOP3.LUT R0, R0, 0x1fe, RZ, 0xc0, !PT ;  /* 0x000001fe00007812 */ /* 0x000fca00078ec0ff */
[----:B---3--:R-:W-:-:S04]  /*0080*/  IMAD R0, R3, 0x200, R0 ;  /* 0x0000020003007824 */ /* 0x008fc800078e0200 */
[----:B------:R-:W-:Y:S01]  /*0090*/  IMAD.HI R7, R0, 0x3be7a9e3, RZ ;  /* 0x3be7a9e300077827 */ /* 0x000fe200078e02ff */
[----:B------:R-:W-:-:S04]  /*00a0*/  SHF.R.S32.HI R3, RZ, 0x1f, R0 ;  /* 0x0000001fff037819 */ /* 0x000fc80000011400 */
[----:B------:R-:W-:Y:S02]  /*00b0*/  LEA.HI R8, R3, R0, RZ, 0xc ;  /* 0x0000000003087211 */ /* 0x000fe400078f60ff */
[----:B------:R-:W-:Y:S02]  /*00c0*/  SHF.R.U32.HI R10, RZ, 0x1f, R7 ;  /* 0x0000001fff0a7819 */ /* 0x000fe40000011607 */
[----:B------:R-:W-:Y:S02]  /*00d0*/  SHF.R.S32.HI R2, RZ, 0xc, R8 ;  /* 0x0000000cff027819 */ /* 0x000fe40000011408 */
[----:B------:R-:W-:Y:S02]  /*00e0*/  LEA.HI.SX32 R13, R7, R10, 0xd ;  /* 0x0000000a070d7211 */ /* 0x000fe400078f6aff */
[----:B------:R-:W-:Y:S01]  /*00f0*/  LOP3.LUT R11, R8, 0xfffff000, RZ, 0xc0, !PT ;  /* 0xfffff000080b7812 */ /* 0x000fe200078ec0ff */
[----:B------:R-:W-:-:S05]  /*0100*/  IMAD.HI R3, R2, 0x3be7a9e3, RZ ;  /* 0x3be7a9e302037827 */ /* 0x000fca00078e02ff */
[----:B------:R-:W-:-:S04]  /*0110*/  SHF.R.U32.HI R6, RZ, 0x1f, R3 ;  /* 0x0000001fff067819 */ /* 0x000fc80000011603 */
[----:B------:R-:W-:Y:S02]  /*0120*/  LEA.HI.SX32 R3, R3, R6, 0x19 ;  /* 0x0000000603037211 */ /* 0x000fe400078fcaff */
[----:B------:R-:W1:Y:S03]  /*0130*/  LDC.64 R6, c[0x0][0x218] ;  /* 0x00008600ff067b82 */ /* 0x000e660000000a00 */
[----:B------:R-:W-:Y:S02]  /*0140*/  IMAD R9, R3, -0x223, R2 ;  /* 0xfffffddd03097824 */ /* 0x000fe400078e0202 */
[----:B------:R-:W-:-:S03]  /*0150*/  IMAD R2, R13, -0x223000, R0 ;  /* 0xffddd0000d027824 */ /* 0x000fc600078e0200 */
[----:B------:R-:W-:Y:S01]  /*0160*/  ISETP.GE.AND P0, PT, R9, 0x40, PT ;  /* 0x000000400900780c */ /* 0x000fe20003f06270 */
[----:B------:R-:W-:Y:S02]  /*0170*/  IMAD R3, R13, 0x40000, R2 ;  /* 0x000400000d037824 */ /* 0x000fe400078e0202 */
[----:B------:R-:W-:Y:S02]  /*0180*/  IMAD.MOV.U32 R8, RZ, RZ, RZ ;  /* 0x000000ffff087224 */ /* 0x000fe400078e00ff */
[----:B--2---:R-:W-:Y:S01]  /*0190*/  IMAD.WIDE R4, R3, 0x4, R4 ;  /* 0x0000000403047825 */ /* 0x004fe200078e0204 */
[----:B------:R-:W-:-:S03]  /*01a0*/  CS2R R2, SRZ ;  /* 0x0000000000027805 */ /* 0x000fc6000001ff00 */
[----:B------:R-:W-:Y:S02]  /*01b0*/  IMAD.MOV.U32 R10, RZ, RZ, RZ ;  /* 0x000000ffff0a7224 */ /* 0x000fe400078e00ff */
[----:B------:R-:W-:Y:S02]  /*01c0*/  IMAD R13, R13, 0x1e3000, RZ ;  /* 0x001e30000d0d7824 */ /* 0x000fe400078e02ff */
[----:B------:R-:W-:Y:S01]  /*01d0*/  IMAD.IADD R11, R0, 0x1, -R11 ;  /* 0x00000001000b7824 */ /* 0x000fe200078e0a0b */
[----:B------:R2:W3:Y:S01]  /*01e0*/  @!P0 LDG.E.64 R2, desc[UR4][R4.64] ;  /* 0x0000000404028981 */ /* 0x0004e2000c1e1b00 */
[C---:B------:R-:W-:Y:S02]  /*01f0*/  IMAD.SHL.U32 R12, R9.reuse, 0x1000, RZ ;  /* 0x00001000090c7824 */ /* 0x040fe400078e00ff */
[----:B-1----:R-:W-:Y:S01]  /*0200*/  IMAD.WIDE R6, R9, 0x4, R6 ;  /* 0x0000000409067825 */ /* 0x002fe200078e0206 */
[--C-:B------:R-:W-:Y:S02]  /*0210*/  SHF.R.S32.HI R15, RZ, 0x1f, R13.reuse ;  /* 0x0000001fff0f7819 */ /* 0x100fe4000001140d */
[----:B------:R-:W-:-:S02]  /*0220*/  IADD3 R13, P2, P3, R12, R11, R13 ;  /* 0x0000000b0c0d7210 */ /* 0x000fc40007b5e00d */
[----:B------:R-:W4:Y:S01]  /*0230*/  @!P0 LDG.E.EL R8, desc[UR4][R6.64] ;  /* 0x0000000406088981 */ /* 0x000f22000c2e1900 */
[----:B------:R-:W-:-:S03]  /*0240*/  SHF.R.S32.HI R11, RZ, 0x1f, R11 ;  /* 0x0000001fff0b7819 */ /* 0x000fc6000001140b */
[----:B------:R1:W5:Y:S01]  /*0250*/  @!P0 LDG.E.EL R10, desc[UR4][R6.64] ;  /* 0x00000004060a8981 */ /* 0x000362000c2e1900 */
[----:B------:R-:W-:Y:S02]  /*0260*/  SHF.R.S32.HI R12, RZ, 0x1f, R12 ;  /* 0x0000001fff0c7819 */ /* 0x000fe4000001140c */
[----:B------:R-:W-:Y:S02]  /*0270*/  ISETP.GT.AND P1, PT, R9, 0x3f, PT ;  /* 0x0000003f0900780c */ /* 0x000fe40003f24270 */
[----:B------:R-:W-:Y:S02]  /*0280*/  IADD3.X R12, R12, R11, R15, P2, P3 ;  /* 0x0000000b0c0c7210 */ /* 0x000fe400017e640f */
[C---:B--2---:R-:W-:Y:S01]  /*0290*/  LEA R4, P2, R13.reuse, UR6, 0x2 ;  /* 0x000000060d047c11 */ /* 0x044fe2000f8410ff */
[----:B-1----:R-:W1:Y:S03]  /*02a0*/  LDC.64 R6, c[0x0][0x228] ;  /* 0x00008a00ff067b82 */ /* 0x002e660000000a00 */
[----:B------:R-:W-:-:S02]  /*02b0*/  LEA.HI.X R5, R13, UR7, R12, 0x2, P2 ;  /* 0x000000070d057c11 */ /* 0x000fc400090f140c */
[----:B------:R-:W-:-:S06]  /*02c0*/  CS2R R12, SRZ ;  /* 0x00000000000c7805 */ /* 0x000fcc000001ff00 */
[----:B------:R-:W2:Y:S01]  /*02d0*/  @P1 LDG.E.64 R12, desc[UR4][R4.64+-0x100000] ;  /* 0xf0000004040c1981 */ /* 0x000ea2000c1e1b00 */
[----:B---3--:R-:W-:Y:S02]  /*02e0*/  SEL R2, R2, RZ, !P0 ;  /* 0x000000ff02027207 */ /* 0x008fe40004000000 */
[----:B------:R-:W-:Y:S02]  /*02f0*/  SEL R3, R3, RZ, !P0 ;  /* 0x000000ff03037207 */ /* 0x000fe40004000000 */
[----:B----4-:R-:W-:Y:S02]  /*0300*/  SEL R9, R8, RZ, !P0 ;  /* 0x000000ff08097207 */ /* 0x010fe40004000000 */
[----:B-----5:R-:W-:-:S03]  /*0310*/  SEL R10, R10, RZ, !P0 ;  /* 0x000000ff0a0a7207 */ /* 0x020fc60004000000 */
[C---:B------:R-:W-:Y:S01]  /*0320*/  FADD R8, R2.reuse, R9 ;  /* 0x0000000902087221 */ /* 0x040fe20000000000 */
[----:B------:R-:W-:Y:S02]  /*0330*/  FSETP.GT.AND P2, PT, R2, -R9, PT ;  /* 0x800000090200720b */ /* 0x000fe40003f44000 */
[C---:B------:R-:W-:Y:S01]  /*0340*/  FSETP.GT.AND P3, PT, R3.reuse, -R10, PT ;  /* 0x8000000a0300720b */ /* 0x040fe20003f64000 */
[----:B------:R-:W-:Y:S01]  /*0350*/  FADD R9, R3, R10 ;  /* 0x0000000a03097221 */ /* 0x000fe20000000000 */
[----:B-1----:R-:W-:-:S09]  /*0360*/  IMAD.WIDE R2, R0, 0x4, R6 ;  /* 0x0000000400027825 */ /* 0x002fd200078e0206 */
[----:B------:R-:W-:Y:S02]  /*0370*/  @!P2 FMUL R8, R8, 0.10000000149011611938 ;  /* 0x3dcccccd0808a820 */ /* 0x000fe40000400000 */
[----:B------:R-:W-:Y:S01]  /*0380*/  @!P3 FMUL R9, R9, 0.10000000149011611938 ;  /* 0x3dcccccd0909b820 */ /* 0x000fe20000400000 */
[----:B--2---:R-:W-:Y:S02]  /*0390*/  @P0 SEL R8, R12, RZ, P1 ;  /* 0x000000ff0c080207 */ /* 0x004fe40000800000 */
[----:B------:R-:W-:-:S05]  /*03a0*/  @P0 SEL R9, R13, RZ, P1 ;  /* 0x000000ff0d090207 */ /* 0x000fca0000800000 */
[----:B------:R-:W-:Y:S01]  /*03b0*/  STG.E.64 desc[UR4][R2.64], R8 ;  /* 0x0000000802007986 */ /* 0x000fe2000c101b04 */
[----:B------:R-:W-:Y:S05]  /*03c0*/  EXIT ;  /* 0x000000000000794d */ /* 0x000fea0003800000 */
.L_x_0:
[----:B------:R-:W-:-:S00]  /*03d0*/  BRA `(.L_x_0) ;  /* 0xfffffffc00fc7947 */ /* 0x000fc0000383ffff */
[----:B------:R-:W-:-:S00]  /*03e0*/  NOP ;  /* 0x0000000000007918 */ /* 0x000fc00000000000 */
        /* <DEDUP_REMOVED lines=9> */
.L_x_1:


//--------------------- .nv.constant0.triton_poi_fused_cat_7 --------------------------
	.section	.nv.constant0.triton_poi_fused_cat_7,"a",@progbits
	.sectionflags	@""
	.align	4
.nv.constant0.triton_poi_fused_cat_7:
	.zero		564
